//
// Generated by NVIDIA NVVM Compiler
//
// Compiler Build ID: CL-36424714
// Cuda compilation tools, release 13.0, V13.0.88
// Based on NVVM 20.0.0
//

.version 9.0
.target sm_100
.address_size 64

	// .globl	_Z8wrap_runIiEvPT_ii

.visible .entry _Z8wrap_runIiEvPT_ii(
	.param .u64 .ptr .align 1 _Z8wrap_runIiEvPT_ii_param_0,
	.param .u32 _Z8wrap_runIiEvPT_ii_param_1,
	.param .u32 _Z8wrap_runIiEvPT_ii_param_2
)
{
	.reg .pred 	%p<8>;
	.reg .b32 	%r<43>;
	.reg .b64 	%rd<17>;

	ld.param.u64 	%rd9, [_Z8wrap_runIiEvPT_ii_param_0];
	ld.param.u32 	%r13, [_Z8wrap_runIiEvPT_ii_param_1];
	ld.param.u32 	%r14, [_Z8wrap_runIiEvPT_ii_param_2];
	cvta.to.global.u64 	%rd1, %rd9;
	mov.u32 	%r15, %ctaid.x;
	mov.u32 	%r16, %ntid.x;
	mov.u32 	%r17, %tid.x;
	mad.lo.s32 	%r1, %r15, %r16, %r17;
	mul.lo.s32 	%r18, %r14, %r1;
	cvt.s64.s32 	%rd2, %r18;
	setp.lt.s32 	%p1, %r14, 1;
	setp.ge.s32 	%p2, %r18, %r13;
	or.pred  	%p3, %p1, %p2;
	@%p3 bra 	$L__BB0_7;
	cvt.u32.u64 	%r20, %rd2;
	shr.s32 	%r21, %r1, 31;
	shr.u32 	%r22, %r21, 27;
	add.s32 	%r23, %r1, %r22;
	shr.u32 	%r24, %r23, 5;
	and.b32  	%r25, %r24, 1;
	add.s32 	%r2, %r25, 1;
	not.b32 	%r26, %r20;
	add.s32 	%r27, %r13, %r26;
	add.s32 	%r28, %r14, -1;
	min.u32 	%r29, %r27, %r28;
	add.s32 	%r3, %r29, 1;
	and.b32  	%r4, %r3, 3;
	setp.lt.u32 	%p4, %r29, 3;
	mov.b32 	%r41, 0;
	@%p4 bra 	$L__BB0_4;
	and.b32  	%r41, %r3, -4;
	neg.s32 	%r40, %r41;
	shl.b64 	%rd10, %rd2, 2;
	add.s64 	%rd11, %rd10, %rd1;
	add.s64 	%rd15, %rd11, 8;
$L__BB0_3:
	ld.global.u32 	%r30, [%rd15+-8];
	shl.b32 	%r31, %r30, %r2;
	st.global.u32 	[%rd15+-8], %r31;
	ld.global.u32 	%r32, [%rd15+-4];
	shl.b32 	%r33, %r32, %r2;
	st.global.u32 	[%rd15+-4], %r33;
	ld.global.u32 	%r34, [%rd15];
	shl.b32 	%r35, %r34, %r2;
	st.global.u32 	[%rd15], %r35;
	ld.global.u32 	%r36, [%rd15+4];
	shl.b32 	%r37, %r36, %r2;
	st.global.u32 	[%rd15+4], %r37;
	add.s32 	%r40, %r40, 4;
	add.s64 	%rd15, %rd15, 16;
	setp.ne.s32 	%p5, %r40, 0;
	@%p5 bra 	$L__BB0_3;
$L__BB0_4:
	setp.eq.s32 	%p6, %r4, 0;
	@%p6 bra 	$L__BB0_7;
	cvt.u64.u32 	%rd12, %r41;
	add.s64 	%rd13, %rd2, %rd12;
	shl.b64 	%rd14, %rd13, 2;
	add.s64 	%rd16, %rd1, %rd14;
	neg.s32 	%r42, %r4;
$L__BB0_6:
	.pragma "nounroll";
	ld.global.u32 	%r38, [%rd16];
	shl.b32 	%r39, %r38, %r2;
	st.global.u32 	[%rd16], %r39;
	add.s64 	%rd16, %rd16, 4;
	add.s32 	%r42, %r42, 1;
	setp.ne.s32 	%p7, %r42, 0;
	@%p7 bra 	$L__BB0_6;
$L__BB0_7:
	ret;

}
	// .globl	_Z10thread_runIiEvPT_ii
.visible .entry _Z10thread_runIiEvPT_ii(
	.param .u64 .ptr .align 1 _Z10thread_runIiEvPT_ii_param_0,
	.param .u32 _Z10thread_runIiEvPT_ii_param_1,
	.param .u32 _Z10thread_runIiEvPT_ii_param_2
)
{
	.reg .pred 	%p<8>;
	.reg .b32 	%r<39>;
	.reg .b64 	%rd<17>;

	ld.param.u64 	%rd9, [_Z10thread_runIiEvPT_ii_param_0];
	ld.param.u32 	%r13, [_Z10thread_runIiEvPT_ii_param_1];
	ld.param.u32 	%r14, [_Z10thread_runIiEvPT_ii_param_2];
	cvta.to.global.u64 	%rd1, %rd9;
	mov.u32 	%r15, %ctaid.x;
	mov.u32 	%r16, %ntid.x;
	mov.u32 	%r17, %tid.x;
	mad.lo.s32 	%r1, %r15, %r16, %r17;
	mul.lo.s32 	%r18, %r14, %r1;
	cvt.s64.s32 	%rd2, %r18;
	setp.lt.s32 	%p1, %r14, 1;
	setp.ge.s32 	%p2, %r18, %r13;
	or.pred  	%p3, %p1, %p2;
	@%p3 bra 	$L__BB1_7;
	cvt.u32.u64 	%r20, %rd2;
	and.b32  	%r21, %r1, 1;
	sub.s32 	%r2, 2, %r21;
	not.b32 	%r22, %r20;
	add.s32 	%r23, %r13, %r22;
	add.s32 	%r24, %r14, -1;
	min.u32 	%r25, %r23, %r24;
	add.s32 	%r3, %r25, 1;
	and.b32  	%r4, %r3, 3;
	setp.lt.u32 	%p4, %r25, 3;
	mov.b32 	%r37, 0;
	@%p4 bra 	$L__BB1_4;
	and.b32  	%r37, %r3, -4;
	neg.s32 	%r36, %r37;
	shl.b64 	%rd10, %rd2, 2;
	add.s64 	%rd11, %rd10, %rd1;
	add.s64 	%rd15, %rd11, 8;
$L__BB1_3:
	ld.global.u32 	%r26, [%rd15+-8];
	shl.b32 	%r27, %r26, %r2;
	st.global.u32 	[%rd15+-8], %r27;
	ld.global.u32 	%r28, [%rd15+-4];
	shl.b32 	%r29, %r28, %r2;
	st.global.u32 	[%rd15+-4], %r29;
	ld.global.u32 	%r30, [%rd15];
	shl.b32 	%r31, %r30, %r2;
	st.global.u32 	[%rd15], %r31;
	ld.global.u32 	%r32, [%rd15+4];
	shl.b32 	%r33, %r32, %r2;
	st.global.u32 	[%rd15+4], %r33;
	add.s32 	%r36, %r36, 4;
	add.s64 	%rd15, %rd15, 16;
	setp.ne.s32 	%p5, %r36, 0;
	@%p5 bra 	$L__BB1_3;
$L__BB1_4:
	setp.eq.s32 	%p6, %r4, 0;
	@%p6 bra 	$L__BB1_7;
	cvt.u64.u32 	%rd12, %r37;
	add.s64 	%rd13, %rd2, %rd12;
	shl.b64 	%rd14, %rd13, 2;
	add.s64 	%rd16, %rd1, %rd14;
	neg.s32 	%r38, %r4;
$L__BB1_6:
	.pragma "nounroll";
	ld.global.u32 	%r34, [%rd16];
	shl.b32 	%r35, %r34, %r2;
	st.global.u32 	[%rd16], %r35;
	add.s64 	%rd16, %rd16, 4;
	add.s32 	%r38, %r38, 1;
	setp.ne.s32 	%p7, %r38, 0;
	@%p7 bra 	$L__BB1_6;
$L__BB1_7:
	ret;

}


// ===== COMPILED SASS (sm_100) =====

	.target	sm_100

	.elftype	@"ET_EXEC"


//--------------------- .note.nv.tkinfo           --------------------------
	.section	.note.nv.tkinfo,"",@"SHT_NOTE"
	.sectionflags	@"SHF_NOTE_NV_TKINFO"
	.tkinfo
        /*0018*/ 	.word	0x00000002
        /*0030*/ 	.string	""
        /*0030*/ 	.string	"ptxas"
        /*0030*/ 	.string	"Cuda compilation tools, release 13.0, V13.0.88"
        /*0030*/ 	.string	"Build cuda_13.0.r13.0/compiler.36424714_0"
        /*0030*/ 	.string	"-arch sm_100 -m 64 "



//--------------------- .note.nv.cuinfo           --------------------------
	.section	.note.nv.cuinfo,"",@"SHT_NOTE"
	.sectionflags	@"SHF_NOTE_NV_CUINFO"
        /*0018*/ 	.short	0x0002
        /*001a*/ 	.short	0x0064
        /*001c*/ 	.short	0x0082
	.zero		2


//--------------------- .nv.info                  --------------------------
	.section	.nv.info,"",@"SHT_CUDA_INFO"
	.align	4


	//----- nvinfo : EIATTR_REGCOUNT
	.align		4
        /*0000*/ 	.byte	0x04, 0x2f
        /*0002*/ 	.short	(.L_1 - .L_0)
	.align		4
.L_0:
        /*0004*/ 	.word	index@(_Z8wrap_runIiEvPT_ii)
        /*0008*/ 	.word	0x00000020


	//----- nvinfo : EIATTR_FRAME_SIZE
	.align		4
.L_1:
        /*000c*/ 	.byte	0x04, 0x11
        /*000e*/ 	.short	(.L_3 - .L_2)
	.align		4
.L_2:
        /*0010*/ 	.word	index@(_Z8wrap_runIiEvPT_ii)
        /*0014*/ 	.word	0x00000000


	//----- nvinfo : EIATTR_REGCOUNT
	.align		4
.L_3:
        /*0018*/ 	.byte	0x04, 0x2f
        /*001a*/ 	.short	(.L_5 - .L_4)
	.align		4
.L_4:
        /*001c*/ 	.word	index@(_Z10thread_runIiEvPT_ii)
        /*0020*/ 	.word	0x00000020


	//----- nvinfo : EIATTR_FRAME_SIZE
	.align		4
.L_5:
        /*0024*/ 	.byte	0x04, 0x11
        /*0026*/ 	.short	(.L_7 - .L_6)
	.align		4
.L_6:
        /*0028*/ 	.word	index@(_Z10thread_runIiEvPT_ii)
        /*002c*/ 	.word	0x00000000


	//----- nvinfo : EIATTR_MIN_STACK_SIZE
	.align		4
.L_7:
        /*0030*/ 	.byte	0x04, 0x12
        /*0032*/ 	.short	(.L_9 - .L_8)
	.align		4
.L_8:
        /*0034*/ 	.word	index@(_Z10thread_runIiEvPT_ii)
        /*0038*/ 	.word	0x00000000


	//----- nvinfo : EIATTR_MIN_STACK_SIZE
	.align		4
.L_9:
        /*003c*/ 	.byte	0x04, 0x12
        /*003e*/ 	.short	(.L_11 - .L_10)
	.align		4
.L_10:
        /*0040*/ 	.word	index@(_Z8wrap_runIiEvPT_ii)
        /*0044*/ 	.word	0x00000000
.L_11:


//--------------------- .nv.compat                --------------------------
	.section	.nv.compat,"",@"SHT_CUDA_COMPAT_INFO"
	.align	4
        /*0000*/ 	.byte	0x02, 0x09, 0x00, 0x00, 0x02, 0x02, 0x01, 0x00, 0x02, 0x05, 0x05, 0x00, 0x03, 0x07, 0x01, 0x01
        /*0010*/ 	.byte	0x02, 0x03, 0x00, 0x00, 0x02, 0x06, 0x01, 0x00, 0x04, 0x0b, 0x08, 0x00, 0x09, 0x00, 0x00, 0x00
        /*0020*/ 	.byte	0x00, 0x00, 0x00, 0x00


//--------------------- .nv.info._Z10thread_runIiEvPT_ii --------------------------
	.section	.nv.info._Z10thread_runIiEvPT_ii,"",@"SHT_CUDA_INFO"
	.sectionflags	@""
	.align	4


	//----- nvinfo : EIATTR_CUDA_API_VERSION
	.align		4
        /*0000*/ 	.byte	0x04, 0x37
        /*0002*/ 	.short	(.L_13 - .L_12)
.L_12:
        /*0004*/ 	.word	0x00000082


	//----- nvinfo : EIATTR_KPARAM_INFO
	.align		4
.L_13:
        /*0008*/ 	.byte	0x04, 0x17
        /*000a*/ 	.short	(.L_15 - .L_14)
.L_14:
        /*000c*/ 	.word	0x00000000
        /*0010*/ 	.short	0x0002
        /*0012*/ 	.short	0x000c
        /*0014*/ 	.byte	0x00, 0xf0, 0x11, 0x00


	//----- nvinfo : EIATTR_KPARAM_INFO
	.align		4
.L_15:
        /*0018*/ 	.byte	0x04, 0x17
        /*001a*/ 	.short	(.L_17 - .L_16)
.L_16:
        /*001c*/ 	.word	0x00000000
        /*0020*/ 	.short	0x0001
        /*0022*/ 	.short	0x0008
        /*0024*/ 	.byte	0x00, 0xf0, 0x11, 0x00


	//----- nvinfo : EIATTR_KPARAM_INFO
	.align		4
.L_17:
        /*0028*/ 	.byte	0x04, 0x17
        /*002a*/ 	.short	(.L_19 - .L_18)
.L_18:
        /*002c*/ 	.word	0x00000000
        /*0030*/ 	.short	0x0000
        /*0032*/ 	.short	0x0000
        /*0034*/ 	.byte	0x00, 0xf5, 0x21, 0x00


	//----- nvinfo : EIATTR_SPARSE_MMA_MASK
	.align		4
.L_19:
        /*0038*/ 	.byte	0x03, 0x50
        /*003a*/ 	.short	0x0000


	//----- nvinfo : EIATTR_MAXREG_COUNT
	.align		4
        /*003c*/ 	.byte	0x03, 0x1b
        /*003e*/ 	.short	0x00ff


	//----- nvinfo : EIATTR_MERCURY_ISA_VERSION
	.align		4
        /*0040*/ 	.byte	0x03, 0x5f
        /*0042*/ 	.short	0x0101


	//----- nvinfo : EIATTR_VRC_CTA_INIT_COUNT
	.align		4
        /*0044*/ 	.byte	0x02, 0x4a
	.zero		1
	.zero		1


	//----- nvinfo : EIATTR_EXIT_INSTR_OFFSETS
	.align		4
        /*0048*/ 	.byte	0x04, 0x1c
        /*004a*/ 	.short	(.L_21 - .L_20)


	//   ....[0]....
.L_20:
        /*004c*/ 	.word	0x00000090


	//   ....[1]....
        /*0050*/ 	.word	0x000009c0


	//   ....[2]....
        /*0054*/ 	.word	0x00000ad0


	//----- nvinfo : EIATTR_CRS_STACK_SIZE
	.align		4
.L_21:
        /*0058*/ 	.byte	0x04, 0x1e
        /*005a*/ 	.short	(.L_23 - .L_22)
.L_22:
        /*005c*/ 	.word	0x00000000


	//----- nvinfo : EIATTR_CBANK_PARAM_SIZE
	.align		4
.L_23:
        /*0060*/ 	.byte	0x03, 0x19
        /*0062*/ 	.short	0x0010


	//----- nvinfo : EIATTR_PARAM_CBANK
	.align		4
        /*0064*/ 	.byte	0x04, 0x0a
        /*0066*/ 	.short	(.L_25 - .L_24)
	.align		4
.L_24:
        /*0068*/ 	.word	index@(.nv.constant0._Z10thread_runIiEvPT_ii)
        /*006c*/ 	.short	0x0380
        /*006e*/ 	.short	0x0010


	//----- nvinfo : EIATTR_SW_WAR
	.align		4
.L_25:
        /*0070*/ 	.byte	0x04, 0x36
        /*0072*/ 	.short	(.L_27 - .L_26)
.L_26:
        /*0074*/ 	.word	0x00000008
.L_27:


//--------------------- .nv.info._Z8wrap_runIiEvPT_ii --------------------------
	.section	.nv.info._Z8wrap_runIiEvPT_ii,"",@"SHT_CUDA_INFO"
	.sectionflags	@""
	.align	4


	//----- nvinfo : EIATTR_CUDA_API_VERSION
	.align		4
        /*0000*/ 	.byte	0x04, 0x37
        /*0002*/ 	.short	(.L_29 - .L_28)
.L_28:
        /*0004*/ 	.word	0x00000082


	//----- nvinfo : EIATTR_KPARAM_INFO
	.align		4
.L_29:
        /*0008*/ 	.byte	0x04, 0x17
        /*000a*/ 	.short	(.L_31 - .L_30)
.L_30:
        /*000c*/ 	.word	0x00000000
        /*0010*/ 	.short	0x0002
        /*0012*/ 	.short	0x000c
        /*0014*/ 	.byte	0x00, 0xf0, 0x11, 0x00


	//----- nvinfo : EIATTR_KPARAM_INFO
	.align		4
.L_31:
        /*0018*/ 	.byte	0x04, 0x17
        /*001a*/ 	.short	(.L_33 - .L_32)
.L_32:
        /*001c*/ 	.word	0x00000000
        /*0020*/ 	.short	0x0001
        /*0022*/ 	.short	0x0008
        /*0024*/ 	.byte	0x00, 0xf0, 0x11, 0x00


	//----- nvinfo : EIATTR_KPARAM_INFO
	.align		4
.L_33:
        /*0028*/ 	.byte	0x04, 0x17
        /*002a*/ 	.short	(.L_35 - .L_34)
.L_34:
        /*002c*/ 	.word	0x00000000
        /*0030*/ 	.short	0x0000
        /*0032*/ 	.short	0x0000
        /*0034*/ 	.byte	0x00, 0xf5, 0x21, 0x00


	//----- nvinfo : EIATTR_SPARSE_MMA_MASK
	.align		4
.L_35:
        /*0038*/ 	.byte	0x03, 0x50
        /*003a*/ 	.short	0x0000


	//----- nvinfo : EIATTR_MAXREG_COUNT
	.align		4
        /*003c*/ 	.byte	0x03, 0x1b
        /*003e*/ 	.short	0x00ff


	//----- nvinfo : EIATTR_MERCURY_ISA_VERSION
	.align		4
        /*0040*/ 	.byte	0x03, 0x5f
        /*0042*/ 	.short	0x0101


	//----- nvinfo : EIATTR_VRC_CTA_INIT_COUNT
	.align		4
        /*0044*/ 	.byte	0x02, 0x4a
	.zero		1
	.zero		1


	//----- nvinfo : EIATTR_EXIT_INSTR_OFFSETS
	.align		4
        /*0048*/ 	.byte	0x04, 0x1c
        /*004a*/ 	.short	(.L_37 - .L_36)


	//   ....[0]....
.L_36:
        /*004c*/ 	.word	0x00000090


	//   ....[1]....
        /*0050*/ 	.word	0x000009f0


	//   ....[2]....
        /*0054*/ 	.word	0x00000b00


	//----- nvinfo : EIATTR_CRS_STACK_SIZE
	.align		4
.L_37:
        /*0058*/ 	.byte	0x04, 0x1e
        /*005a*/ 	.short	(.L_39 - .L_38)
.L_38:
        /*005c*/ 	.word	0x00000000


	//----- nvinfo : EIATTR_CBANK_PARAM_SIZE
	.align		4
.L_39:
        /*0060*/ 	.byte	0x03, 0x19
        /*0062*/ 	.short	0x0010


	//----- nvinfo : EIATTR_PARAM_CBANK
	.align		4
        /*0064*/ 	.byte	0x04, 0x0a
        /*0066*/ 	.short	(.L_41 - .L_40)
	.align		4
.L_40:
        /*0068*/ 	.word	index@(.nv.constant0._Z8wrap_runIiEvPT_ii)
        /*006c*/ 	.short	0x0380
        /*006e*/ 	.short	0x0010


	//----- nvinfo : EIATTR_SW_WAR
	.align		4
.L_41:
        /*0070*/ 	.byte	0x04, 0x36
        /*0072*/ 	.short	(.L_43 - .L_42)
.L_42:
        /*0074*/ 	.word	0x00000008
.L_43:


//--------------------- .nv.callgraph             --------------------------
	.section	.nv.callgraph,"",@"SHT_CUDA_CALLGRAPH"
	.align	4
	.sectionentsize	8
	.align		4
        /*0000*/ 	.word	0x00000000
	.align		4
        /*0004*/ 	.word	0xffffffff
	.align		4
        /*0008*/ 	.word	0x00000000
	.align		4
        /*000c*/ 	.word	0xfffffffe
	.align		4
        /*0010*/ 	.word	0x00000000
	.align		4
        /*0014*/ 	.word	0xfffffffd
	.align		4
        /*0018*/ 	.word	0x00000000
	.align		4
        /*001c*/ 	.word	0xfffffffc


//--------------------- .text._Z10thread_runIiEvPT_ii --------------------------
	.section	.text._Z10thread_runIiEvPT_ii,"ax",@progbits
	.align	128
        .global         _Z10thread_runIiEvPT_ii
        .type           _Z10thread_runIiEvPT_ii,@function
        .size           _Z10thread_runIiEvPT_ii,(.L_x_22 - _Z10thread_runIiEvPT_ii)
        .other          _Z10thread_runIiEvPT_ii,@"STO_CUDA_ENTRY STV_DEFAULT"
_Z10thread_runIiEvPT_ii:
.text._Z10thread_runIiEvPT_ii:
[----:B------:R-:W-:Y:S01]  /*0000*/  LDC R1, c[0x0][0x37c] ;  /* 0x0000df00ff017b82 */ /* 0x000fe20000000800 */
[----:B------:R-:W0:Y:S07]  /*0010*/  S2R R3, SR_TID.X ;  /* 0x0000000000037919 */ /* 0x000e2e0000002100 */
[----:B------:R-:W0:Y:S08]  /*0020*/  S2UR UR4, SR_CTAID.X ;  /* 0x00000000000479c3 */ /* 0x000e300000002500 */
[----:B------:R-:W0:Y:S08]  /*0030*/  LDC R0, c[0x0][0x360] ;  /* 0x0000d800ff007b82 */ /* 0x000e300000000800 */
[----:B------:R-:W1:Y:S01]  /*0040*/  LDC.64 R6, c[0x0][0x388] ;  /* 0x0000e200ff067b82 */ /* 0x000e620000000a00 */
[----:B0-----:R-:W-:-:S04]  /*0050*/  IMAD R0, R0, UR4, R3 ;  /* 0x0000000400007c24 */ /* 0x001fc8000f8e0203 */
[----:B-1----:R-:W-:-:S05]  /*0060*/  IMAD R5, R0, R7, RZ ;  /* 0x0000000700057224 */ /* 0x002fca00078e02ff */
[----:B------:R-:W-:-:S04]  /*0070*/  ISETP.GE.AND P0, PT, R5, R6, PT ;  /* 0x000000060500720c */ /* 0x000fc80003f06270 */
[----:B------:R-:W-:-:S13]  /*0080*/  ISETP.LT.OR P0, PT, R7, 0x1, P0 ;  /* 0x000000010700780c */ /* 0x000fda0000701670 */
[----:B------:R-:W-:Y:S05]  /*0090*/  @P0 EXIT ;  /* 0x000000000000094d */ /* 0x000fea0003800000 */
[----:B------:R-:W-:Y:S01]  /*00a0*/  VIADD R2, R7, 0xffffffff ;  /* 0xffffffff07027836 */ /* 0x000fe20000000000 */
[----:B------:R-:W-:Y:S01]  /*00b0*/  LOP3.LUT R3, RZ, R5, RZ, 0x33, !PT ;  /* 0x00000005ff037212 */ /* 0x000fe200078e33ff */
[----:B------:R-:W0:Y:S01]  /*00c0*/  LDCU.64 UR4, c[0x0][0x358] ;  /* 0x00006b00ff0477ac */ /* 0x000e220008000a00 */
[----:B------:R-:W-:Y:S01]  /*00d0*/  LOP3.LUT R0, R0, 0x1, RZ, 0xc0, !PT ;  /* 0x0000000100007812 */ /* 0x000fe200078ec0ff */
[----:B------:R-:W-:Y:S01]  /*00e0*/  BSSY.RECONVERGENT B1, `(.L_x_0) ;  /* 0x000008b000017945 */ /* 0x000fe20003800200 */
[----:B------:R-:W-:Y:S01]  /*00f0*/  VIADDMNMX.U32 R2, R3, R6, R2, PT ;  /* 0x0000000603027246 */ /* 0x000fe20003800002 */
[----:B------:R-:W-:Y:S01]  /*0100*/  IMAD.MOV.U32 R6, RZ, RZ, RZ ;  /* 0x000000ffff067224 */ /* 0x000fe200078e00ff */
[----:B------:R-:W-:Y:S02]  /*0110*/  SHF.R.S32.HI R4, RZ, 0x1f, R5 ;  /* 0x0000001fff047819 */ /* 0x000fe40000011405 */
[C---:B------:R-:W-:Y:S01]  /*0120*/  ISETP.GE.U32.AND P0, PT, R2.reuse, 0x3, PT ;  /* 0x000000030200780c */ /* 0x040fe20003f06070 */
[----:B------:R-:W-:Y:S01]  /*0130*/  VIADD R2, R2, 0x1 ;  /* 0x0000000102027836 */ /* 0x000fe20000000000 */
[----:B------:R-:W-:-:S04]  /*0140*/  IADD3 R0, PT, PT, -R0, 0x2, RZ ;  /* 0x0000000200007810 */ /* 0x000fc80007ffe1ff */
[----:B------:R-:W-:-:S07]  /*0150*/  LOP3.LUT R7, R2, 0x3, RZ, 0xc0, !PT ;  /* 0x0000000302077812 */ /* 0x000fce00078ec0ff */
[----:B0-----:R-:W-:Y:S05]  /*0160*/  @!P0 BRA `(.L_x_1) ;  /* 0x0000000800088947 */ /* 0x001fea0003800000 */
[----:B------:R-:W0:Y:S01]  /*0170*/  LDCU.64 UR6, c[0x0][0x380] ;  /* 0x00007000ff0677ac */ /* 0x000e220008000a00 */
[----:B------:R-:W-:Y:S01]  /*0180*/  LOP3.LUT R6, R2, 0xfffffffc, RZ, 0xc0, !PT ;  /* 0xfffffffc02067812 */ /* 0x000fe200078ec0ff */
[----:B------:R-:W-:Y:S04]  /*0190*/  BSSY.RELIABLE B0, `(.L_x_2) ;  /* 0x000006c000007945 */ /* 0x000fe80003800100 */
[----:B------:R-:W-:Y:S01]  /*01a0*/  IMAD.MOV R8, RZ, RZ, -R6 ;  /* 0x000000ffff087224 */ /* 0x000fe200078e0a06 */
[----:B0-----:R-:W-:-:S04]  /*01b0*/  LEA R2, P0, R5, UR6, 0x2 ;  /* 0x0000000605027c11 */ /* 0x001fc8000f8010ff */
[----:B------:R-:W-:Y:S02]  /*01c0*/  LEA.HI.X R3, R5, UR7, R4, 0x2, P0 ;  /* 0x0000000705037c11 */ /* 0x000fe400080f1404 */
[----:B------:R-:W-:Y:S02]  /*01d0*/  ISETP.GE.AND P0, PT, R8, RZ, PT ;  /* 0x000000ff0800720c */ /* 0x000fe40003f06270 */
[----:B------:R-:W-:-:S05]  /*01e0*/  IADD3 R2, P1, PT, R2, 0x8, RZ ;  /* 0x0000000802027810 */ /* 0x000fca0007f3e0ff */
[----:B------:R-:W-:-:S06]  /*01f0*/  IMAD.X R3, RZ, RZ, R3, P1 ;  /* 0x000000ffff037224 */ /* 0x000fcc00008e0603 */
[----:B------:R-:W-:Y:S05]  /*0200*/  @P0 BRA `(.L_x_3) ;  /* 0x0000000400900947 */ /* 0x000fea0003800000 */
[----:B------:R-:W-:Y:S01]  /*0210*/  IMAD.MOV R9, RZ, RZ, -R8 ;  /* 0x000000ffff097224 */ /* 0x000fe200078e0a08 */
[----:B------:R-:W-:Y:S01]  /*0220*/  BSSY.RECONVERGENT B2, `(.L_x_4) ;  /* 0x000003c000027945 */ /* 0x000fe20003800200 */
[----:B------:R-:W-:-:S03]  /*0230*/  PLOP3.LUT P0, PT, PT, PT, PT, 0x80, 0x8 ;  /* 0x000000000008781c */ /* 0x000fc60003f0f070 */
[----:B------:R-:W-:-:S13]  /*0240*/  ISETP.GT.AND P1, PT, R9, 0xc, PT ;  /* 0x0000000c0900780c */ /* 0x000fda0003f24270 */
[----:B------:R-:W-:Y:S05]  /*0250*/  @!P1 BRA `(.L_x_5) ;  /* 0x0000000000e09947 */ /* 0x000fea0003800000 */
[----:B------:R-:W-:-:S13]  /*0260*/  PLOP3.LUT P0, PT, PT, PT, PT, 0x8, 0x80 ;  /* 0x000000000080781c */ /* 0x000fda0003f0e170 */
.L_x_6:
[----:B------:R-:W2:Y:S04]  /*0270*/  LDG.E R10, desc[UR4][R2.64+-0x4] ;  /* 0xfffffc04020a7981 */ /* 0x000ea8000c1e1900 */
[----:B------:R-:W3:Y:S04]  /*0280*/  LDG.E R19, desc[UR4][R2.64+0x14] ;  /* 0x0000140402137981 */ /* 0x000ee8000c1e1900 */
[----:B------:R-:W4:Y:S04]  /*0290*/  LDG.E R29, desc[UR4][R2.64+-0x8] ;  /* 0xfffff804021d7981 */ /* 0x000f28000c1e1900 */
[----:B------:R-:W5:Y:S04]  /*02a0*/  LDG.E R12, desc[UR4][R2.64] ;  /* 0x00000004020c7981 */ /* 0x000f68000c1e1900 */
        /* <DEDUP_REMOVED lines=11> */
[----:B------:R-:W5:Y:S01]  /*0360*/  LDG.E R11, desc[UR4][R2.64+0x34] ;  /* 0x00003404020b7981 */ /* 0x000f62000c1e1900 */
[----:B------:R-:W-:-:S05]  /*0370*/  VIADD R8, R8, 0x10 ;  /* 0x0000001008087836 */ /* 0x000fca0000000000 */
[----:B------:R-:W-:Y:S02]  /*0380*/  ISETP.GE.AND P1, PT, R8, -0xc, PT ;  /* 0xfffffff40800780c */ /* 0x000fe40003f26270 */
[-C--:B--2---:R-:W-:Y:S02]  /*0390*/  SHF.L.U32 R10, R10, R0.reuse, RZ ;  /* 0x000000000a0a7219 */ /* 0x084fe400000006ff */
[----:B---3--:R-:W-:-:S03]  /*03a0*/  SHF.L.U32 R19, R19, R0, RZ ;  /* 0x0000000013137219 */ /* 0x008fc600000006ff */
[----:B------:R0:W-:Y:S01]  /*03b0*/  STG.E desc[UR4][R2.64+-0x4], R10 ;  /* 0xfffffc0a02007986 */ /* 0x0001e2000c101904 */
[----:B----4-:R-:W-:-:S03]  /*03c0*/  SHF.L.U32 R29, R29, R0, RZ ;  /* 0x000000001d1d7219 */ /* 0x010fc600000006ff */
[----:B------:R1:W-:Y:S01]  /*03d0*/  STG.E desc[UR4][R2.64+0x14], R19 ;  /* 0x0000141302007986 */ /* 0x0003e2000c101904 */
[-C--:B-----5:R-:W-:Y:S02]  /*03e0*/  SHF.L.U32 R12, R12, R0.reuse, RZ ;  /* 0x000000000c0c7219 */ /* 0x0a0fe400000006ff */
[----:B0-----:R-:W-:Y:S02]  /*03f0*/  IADD3 R10, P2, PT, R2, 0x40, RZ ;  /* 0x00000040020a7810 */ /* 0x001fe40007f5e0ff */
[-C--:B------:R-:W-:Y:S02]  /*0400*/  SHF.L.U32 R14, R14, R0.reuse, RZ ;  /* 0x000000000e0e7219 */ /* 0x080fe400000006ff */
[-C--:B------:R-:W-:Y:S01]  /*0410*/  SHF.L.U32 R16, R16, R0.reuse, RZ ;  /* 0x0000000010107219 */ /* 0x080fe200000006ff */
[----:B-1----:R-:W-:Y:S01]  /*0420*/  IMAD.X R19, RZ, RZ, R3, P2 ;  /* 0x000000ffff137224 */ /* 0x002fe200010e0603 */
[-C--:B------:R-:W-:Y:S02]  /*0430*/  SHF.L.U32 R18, R18, R0.reuse, RZ ;  /* 0x0000000012127219 */ /* 0x080fe400000006ff */
[----:B------:R-:W-:-:S02]  /*0440*/  SHF.L.U32 R27, R27, R0, RZ ;  /* 0x000000001b1b7219 */ /* 0x000fc400000006ff */
[-C--:B------:R-:W-:Y:S02]  /*0450*/  SHF.L.U32 R25, R25, R0.reuse, RZ ;  /* 0x0000000019197219 */ /* 0x080fe400000006ff */
[-C--:B------:R-:W-:Y:S02]  /*0460*/  SHF.L.U32 R23, R23, R0.reuse, RZ ;  /* 0x0000000017177219 */ /* 0x080fe400000006ff */
[-C--:B------:R-:W-:Y:S02]  /*0470*/  SHF.L.U32 R21, R21, R0.reuse, RZ ;  /* 0x0000000015157219 */ /* 0x080fe400000006ff */
[-C--:B------:R-:W-:Y:S02]  /*0480*/  SHF.L.U32 R17, R17, R0.reuse, RZ ;  /* 0x0000000011117219 */ /* 0x080fe400000006ff */
[-C--:B------:R-:W-:Y:S02]  /*0490*/  SHF.L.U32 R9, R9, R0.reuse, RZ ;  /* 0x0000000009097219 */ /* 0x080fe400000006ff */
[----:B------:R-:W-:-:S02]  /*04a0*/  SHF.L.U32 R15, R15, R0, RZ ;  /* 0x000000000f0f7219 */ /* 0x000fc400000006ff */
[-C--:B------:R-:W-:Y:S02]  /*04b0*/  SHF.L.U32 R13, R13, R0.reuse, RZ ;  /* 0x000000000d0d7219 */ /* 0x080fe400000006ff */
[----:B------:R-:W-:Y:S01]  /*04c0*/  SHF.L.U32 R11, R11, R0, RZ ;  /* 0x000000000b0b7219 */ /* 0x000fe200000006ff */
[----:B------:R-:W-:Y:S04]  /*04d0*/  STG.E desc[UR4][R2.64+-0x8], R29 ;  /* 0xfffff81d02007986 */ /* 0x000fe8000c101904 */
        /* <DEDUP_REMOVED lines=12> */
[----:B------:R0:W-:Y:S02]  /*05a0*/  STG.E desc[UR4][R2.64+0x34], R11 ;  /* 0x0000340b02007986 */ /* 0x0001e4000c101904 */
[----:B0-----:R-:W-:-:S02]  /*05b0*/  IMAD.MOV.U32 R2, RZ, RZ, R10 ;  /* 0x000000ffff027224 */ /* 0x001fc400078e000a */
[----:B------:R-:W-:Y:S01]  /*05c0*/  IMAD.MOV.U32 R3, RZ, RZ, R19 ;  /* 0x000000ffff037224 */ /* 0x000fe200078e0013 */
[----:B------:R-:W-:Y:S06]  /*05d0*/  @!P1 BRA `(.L_x_6) ;  /* 0xfffffffc00249947 */ /* 0x000fec000383ffff */
.L_x_5:
[----:B------:R-:W-:Y:S05]  /*05e0*/  BSYNC.RECONVERGENT B2 ;  /* 0x0000000000027941 */ /* 0x000fea0003800200 */
.L_x_4:
[----:B------:R-:W-:Y:S01]  /*05f0*/  IMAD.MOV R9, RZ, RZ, -R8 ;  /* 0x000000ffff097224 */ /* 0x000fe200078e0a08 */
[----:B------:R-:W-:Y:S04]  /*0600*/  BSSY.RECONVERGENT B2, `(.L_x_7) ;  /* 0x0000021000027945 */ /* 0x000fe80003800200 */
[----:B------:R-:W-:-:S13]  /*0610*/  ISETP.GT.AND P1, PT, R9, 0x4, PT ;  /* 0x000000040900780c */ /* 0x000fda0003f24270 */
[----:B------:R-:W-:Y:S05]  /*0620*/  @!P1 BRA `(.L_x_8) ;  /* 0x0000000000789947 */ /* 0x000fea0003800000 */
[----:B------:R-:W2:Y:S04]  /*0630*/  LDG.E R9, desc[UR4][R2.64+-0x8] ;  /* 0xfffff80402097981 */ /* 0x000ea8000c1e1900 */
[----:B------:R-:W3:Y:S04]  /*0640*/  LDG.E R11, desc[UR4][R2.64+-0x4] ;  /* 0xfffffc04020b7981 */ /* 0x000ee8000c1e1900 */
[----:B------:R-:W4:Y:S04]  /*0650*/  LDG.E R13, desc[UR4][R2.64] ;  /* 0x00000004020d7981 */ /* 0x000f28000c1e1900 */
[----:B------:R-:W5:Y:S04]  /*0660*/  LDG.E R15, desc[UR4][R2.64+0x4] ;  /* 0x00000404020f7981 */ /* 0x000f68000c1e1900 */
[----:B------:R-:W5:Y:S04]  /*0670*/  LDG.E R17, desc[UR4][R2.64+0x8] ;  /* 0x0000080402117981 */ /* 0x000f68000c1e1900 */
[----:B------:R-:W5:Y:S04]  /*0680*/  LDG.E R19, desc[UR4][R2.64+0xc] ;  /* 0x00000c0402137981 */ /* 0x000f68000c1e1900 */
[----:B------:R-:W5:Y:S04]  /*0690*/  LDG.E R21, desc[UR4][R2.64+0x10] ;  /* 0x0000100402157981 */ /* 0x000f68000c1e1900 */
[----:B------:R-:W5:Y:S01]  /*06a0*/  LDG.E R23, desc[UR4][R2.64+0x14] ;  /* 0x0000140402177981 */ /* 0x000f62000c1e1900 */
[----:B------:R-:W-:Y:S01]  /*06b0*/  PLOP3.LUT P0, PT, PT, PT, PT, 0x8, 0x80 ;  /* 0x000000000080781c */ /* 0x000fe20003f0e170 */
[----:B------:R-:W-:Y:S01]  /*06c0*/  VIADD R8, R8, 0x8 ;  /* 0x0000000808087836 */ /* 0x000fe20000000000 */
[----:B--2---:R-:W-:-:S02]  /*06d0*/  SHF.L.U32 R9, R9, R0, RZ ;  /* 0x0000000009097219 */ /* 0x004fc400000006ff */
[----:B---3--:R-:W-:-:S03]  /*06e0*/  SHF.L.U32 R11, R11, R0, RZ ;  /* 0x000000000b0b7219 */ /* 0x008fc600000006ff */
[----:B------:R0:W-:Y:S01]  /*06f0*/  STG.E desc[UR4][R2.64+-0x8], R9 ;  /* 0xfffff80902007986 */ /* 0x0001e2000c101904 */
[----:B----4-:R-:W-:-:S03]  /*0700*/  SHF.L.U32 R13, R13, R0, RZ ;  /* 0x000000000d0d7219 */ /* 0x010fc600000006ff */
[----:B------:R-:W-:Y:S01]  /*0710*/  STG.E desc[UR4][R2.64+-0x4], R11 ;  /* 0xfffffc0b02007986 */ /* 0x000fe2000c101904 */
[----:B-----5:R-:W-:-:S03]  /*0720*/  SHF.L.U32 R15, R15, R0, RZ ;  /* 0x000000000f0f7219 */ /* 0x020fc600000006ff */
[----:B------:R-:W-:Y:S01]  /*0730*/  STG.E desc[UR4][R2.64], R13 ;  /* 0x0000000d02007986 */ /* 0x000fe2000c101904 */
[----:B------:R-:W-:-:S03]  /*0740*/  SHF.L.U32 R17, R17, R0, RZ ;  /* 0x0000000011117219 */ /* 0x000fc600000006ff */
[----:B------:R-:W-:Y:S01]  /*0750*/  STG.E desc[UR4][R2.64+0x4], R15 ;  /* 0x0000040f02007986 */ /* 0x000fe2000c101904 */
[----:B0-----:R-:W-:Y:S02]  /*0760*/  IADD3 R9, P1, PT, R2, 0x20, RZ ;  /* 0x0000002002097810 */ /* 0x001fe40007f3e0ff */
[-C--:B------:R-:W-:Y:S01]  /*0770*/  SHF.L.U32 R19, R19, R0.reuse, RZ ;  /* 0x0000000013137219 */ /* 0x080fe200000006ff */
[----:B------:R-:W-:Y:S02]  /*0780*/  STG.E desc[UR4][R2.64+0x8], R17 ;  /* 0x0000081102007986 */ /* 0x000fe4000c101904 */
[----:B------:R-:W-:Y:S01]  /*0790*/  IMAD.X R10, RZ, RZ, R3, P1 ;  /* 0x000000ffff0a7224 */ /* 0x000fe200008e0603 */
[-C--:B------:R-:W-:Y:S01]  /*07a0*/  SHF.L.U32 R21, R21, R0.reuse, RZ ;  /* 0x0000000015157219 */ /* 0x080fe200000006ff */
[----:B------:R-:W-:Y:S01]  /*07b0*/  STG.E desc[UR4][R2.64+0xc], R19 ;  /* 0x00000c1302007986 */ /* 0x000fe2000c101904 */
[----:B------:R-:W-:-:S03]  /*07c0*/  SHF.L.U32 R23, R23, R0, RZ ;  /* 0x0000000017177219 */ /* 0x000fc600000006ff */
[----:B------:R-:W-:Y:S04]  /*07d0*/  STG.E desc[UR4][R2.64+0x10], R21 ;  /* 0x0000101502007986 */ /* 0x000fe8000c101904 */
[----:B------:R0:W-:Y:S02]  /*07e0*/  STG.E desc[UR4][R2.64+0x14], R23 ;  /* 0x0000141702007986 */ /* 0x0001e4000c101904 */
[----:B0-----:R-:W-:Y:S02]  /*07f0*/  IMAD.MOV.U32 R2, RZ, RZ, R9 ;  /* 0x000000ffff027224 */ /* 0x001fe400078e0009 */
[----:B------:R-:W-:-:S07]  /*0800*/  IMAD.MOV.U32 R3, RZ, RZ, R10 ;  /* 0x000000ffff037224 */ /* 0x000fce00078e000a */
.L_x_8:
[----:B------:R-:W-:Y:S05]  /*0810*/  BSYNC.RECONVERGENT B2 ;  /* 0x0000000000027941 */ /* 0x000fea0003800200 */
.L_x_7:
[----:B------:R-:W-:-:S13]  /*0820*/  ISETP.NE.OR P0, PT, R8, RZ, P0 ;  /* 0x000000ff0800720c */ /* 0x000fda0000705670 */
[----:B------:R-:W-:Y:S05]  /*0830*/  @!P0 BREAK.RELIABLE B0 ;  /* 0x0000000000008942 */ /* 0x000fea0003800100 */
[----:B------:R-:W-:Y:S05]  /*0840*/  @!P0 BRA `(.L_x_1) ;  /* 0x0000000000508947 */ /* 0x000fea0003800000 */
.L_x_3:
[----:B------:R-:W-:Y:S05]  /*0850*/  BSYNC.RELIABLE B0 ;  /* 0x0000000000007941 */ /* 0x000fea0003800100 */
.L_x_2:
[----:B------:R-:W2:Y:S04]  /*0860*/  LDG.E R9, desc[UR4][R2.64+-0x8] ;  /* 0xfffff80402097981 */ /* 0x000ea8000c1e1900 */
[----:B------:R-:W3:Y:S04]  /*0870*/  LDG.E R11, desc[UR4][R2.64+-0x4] ;  /* 0xfffffc04020b7981 */ /* 0x000ee8000c1e1900 */
[----:B------:R-:W4:Y:S04]  /*0880*/  LDG.E R13, desc[UR4][R2.64] ;  /* 0x00000004020d7981 */ /* 0x000f28000c1e1900 */
[----:B------:R-:W5:Y:S01]  /*0890*/  LDG.E R15, desc[UR4][R2.64+0x4] ;  /* 0x00000404020f7981 */ /* 0x000f62000c1e1900 */
[----:B------:R-:W-:Y:S01]  /*08a0*/  VIADD R8, R8, 0x4 ;  /* 0x0000000408087836 */ /* 0x000fe20000000000 */
[----:B------:R-:W-:-:S04]  /*08b0*/  IADD3 R10, P1, PT, R2, 0x10, RZ ;  /* 0x00000010020a7810 */ /* 0x000fc80007f3e0ff */
[----:B------:R-:W-:Y:S01]  /*08c0*/  ISETP.NE.AND P0, PT, R8, RZ, PT ;  /* 0x000000ff0800720c */ /* 0x000fe20003f05270 */
[----:B------:R-:W-:Y:S01]  /*08d0*/  IMAD.X R17, RZ, RZ, R3, P1 ;  /* 0x000000ffff117224 */ /* 0x000fe200008e0603 */
[-C--:B--2---:R-:W-:Y:S02]  /*08e0*/  SHF.L.U32 R9, R9, R0.reuse, RZ ;  /* 0x0000000009097219 */ /* 0x084fe400000006ff */
[----:B---3--:R-:W-:-:S03]  /*08f0*/  SHF.L.U32 R11, R11, R0, RZ ;  /* 0x000000000b0b7219 */ /* 0x008fc600000006ff */
[----:B------:R-:W-:Y:S01]  /*0900*/  STG.E desc[UR4][R2.64+-0x8], R9 ;  /* 0xfffff80902007986 */ /* 0x000fe2000c101904 */
[----:B----4-:R-:W-:-:S03]  /*0910*/  SHF.L.U32 R13, R13, R0, RZ ;  /* 0x000000000d0d7219 */ /* 0x010fc600000006ff */
[----:B------:R-:W-:Y:S01]  /*0920*/  STG.E desc[UR4][R2.64+-0x4], R11 ;  /* 0xfffffc0b02007986 */ /* 0x000fe2000c101904 */
[----:B-----5:R-:W-:-:S03]  /*0930*/  SHF.L.U32 R15, R15, R0, RZ ;  /* 0x000000000f0f7219 */ /* 0x020fc600000006ff */
[----:B------:R-:W-:Y:S04]  /*0940*/  STG.E desc[UR4][R2.64], R13 ;  /* 0x0000000d02007986 */ /* 0x000fe8000c101904 */
[----:B------:R0:W-:Y:S02]  /*0950*/  STG.E desc[UR4][R2.64+0x4], R15 ;  /* 0x0000040f02007986 */ /* 0x0001e4000c101904 */
[----:B0-----:R-:W-:Y:S02]  /*0960*/  IMAD.MOV.U32 R2, RZ, RZ, R10 ;  /* 0x000000ffff027224 */ /* 0x001fe400078e000a */
[----:B------:R-:W-:Y:S01]  /*0970*/  IMAD.MOV.U32 R3, RZ, RZ, R17 ;  /* 0x000000ffff037224 */ /* 0x000fe200078e0011 */
[----:B------:R-:W-:Y:S06]  /*0980*/  @P0 BRA `(.L_x_2) ;  /* 0xfffffffc00b40947 */ /* 0x000fec000383ffff */
.L_x_1:
[----:B------:R-:W-:Y:S05]  /*0990*/  BSYNC.RECONVERGENT B1 ;  /* 0x0000000000017941 */ /* 0x000fea0003800200 */
.L_x_0:
[----:B------:R-:W-:Y:S05]  /*09a0*/  WARPSYNC.ALL ;  /* 0x0000000000007948 */ /* 0x000fea0003800000 */
[----:B------:R-:W-:-:S13]  /*09b0*/  ISETP.NE.AND P0, PT, R7, RZ, PT ;  /* 0x000000ff0700720c */ /* 0x000fda0003f05270 */
[----:B------:R-:W-:Y:S05]  /*09c0*/  @!P0 EXIT ;  /* 0x000000000000894d */ /* 0x000fea0003800000 */
[----:B------:R-:W0:Y:S01]  /*09d0*/  LDCU.64 UR6, c[0x0][0x380] ;  /* 0x00007000ff0677ac */ /* 0x000e220008000a00 */
[----:B------:R-:W-:Y:S01]  /*09e0*/  IADD3 R5, P0, PT, R5, R6, RZ ;  /* 0x0000000605057210 */ /* 0x000fe20007f1e0ff */
[----:B------:R-:W-:-:S04]  /*09f0*/  IMAD.MOV R7, RZ, RZ, -R7 ;  /* 0x000000ffff077224 */ /* 0x000fc800078e0a07 */
[----:B------:R-:W-:Y:S01]  /*0a00*/  IMAD.X R4, RZ, RZ, R4, P0 ;  /* 0x000000ffff047224 */ /* 0x000fe200000e0604 */
[----:B0-----:R-:W-:-:S04]  /*0a10*/  LEA R6, P1, R5, UR6, 0x2 ;  /* 0x0000000605067c11 */ /* 0x001fc8000f8210ff */
[----:B------:R-:W-:-:S09]  /*0a20*/  LEA.HI.X R9, R5, UR7, R4, 0x2, P1 ;  /* 0x0000000705097c11 */ /* 0x000fd200088f1404 */
.L_x_9:
[----:B0-----:R-:W-:Y:S02]  /*0a30*/  IMAD.MOV.U32 R2, RZ, RZ, R6 ;  /* 0x000000ffff027224 */ /* 0x001fe400078e0006 */
[----:B------:R-:W-:-:S05]  /*0a40*/  IMAD.MOV.U32 R3, RZ, RZ, R9 ;  /* 0x000000ffff037224 */ /* 0x000fca00078e0009 */
[----:B------:R-:W2:Y:S01]  /*0a50*/  LDG.E R5, desc[UR4][R2.64] ;  /* 0x0000000402057981 */ /* 0x000ea2000c1e1900 */
[----:B------:R-:W-:Y:S01]  /*0a60*/  VIADD R7, R7, 0x1 ;  /* 0x0000000107077836 */ /* 0x000fe20000000000 */
[----:B------:R-:W-:-:S04]  /*0a70*/  IADD3 R6, P1, PT, R2, 0x4, RZ ;  /* 0x0000000402067810 */ /* 0x000fc80007f3e0ff */
[----:B------:R-:W-:Y:S01]  /*0a80*/  ISETP.NE.AND P0, PT, R7, RZ, PT ;  /* 0x000000ff0700720c */ /* 0x000fe20003f05270 */
[----:B------:R-:W-:Y:S01]  /*0a90*/  IMAD.X R9, RZ, RZ, R3, P1 ;  /* 0x000000ffff097224 */ /* 0x000fe200008e0603 */
[----:B--2---:R-:W-:-:S05]  /*0aa0*/  SHF.L.U32 R5, R5, R0, RZ ;  /* 0x0000000005057219 */ /* 0x004fca00000006ff */
[----:B------:R0:W-:Y:S06]  /*0ab0*/  STG.E desc[UR4][R2.64], R5 ;  /* 0x0000000502007986 */ /* 0x0001ec000c101904 */
[----:B------:R-:W-:Y:S05]  /*0ac0*/  @P0 BRA `(.L_x_9) ;  /* 0xfffffffc00d80947 */ /* 0x000fea000383ffff */
[----:B------:R-:W-:Y:S05]  /*0ad0*/  EXIT ;  /* 0x000000000000794d */ /* 0x000fea0003800000 */
.L_x_10:
[----:B------:R-:W-:-:S00]  /*0ae0*/  BRA `(.L_x_10) ;  /* 0xfffffffc00fc7947 */ /* 0x000fc0000383ffff */
[----:B------:R-:W-:-:S00]  /*0af0*/  NOP ;  /* 0x0000000000007918 */ /* 0x000fc00000000000 */
        /* <DEDUP_REMOVED lines=8> */
.L_x_22:


//--------------------- .text._Z8wrap_runIiEvPT_ii --------------------------
	.section	.text._Z8wrap_runIiEvPT_ii,"ax",@progbits
	.align	128
        .global         _Z8wrap_runIiEvPT_ii
        .type           _Z8wrap_runIiEvPT_ii,@function
        .size           _Z8wrap_runIiEvPT_ii,(.L_x_23 - _Z8wrap_runIiEvPT_ii)
        .other          _Z8wrap_runIiEvPT_ii,@"STO_CUDA_ENTRY STV_DEFAULT"
_Z8wrap_runIiEvPT_ii:
.text._Z8wrap_runIiEvPT_ii:
        /* <DEDUP_REMOVED lines=13> */
[----:B------:R-:W-:Y:S01]  /*00d0*/  SHF.R.S32.HI R3, RZ, 0x1f, R0 ;  /* 0x0000001fff037819 */ /* 0x000fe20000011400 */
[----:B------:R-:W-:Y:S01]  /*00e0*/  BSSY.RECONVERGENT B1, `(.L_x_11) ;  /* 0x000008e000017945 */ /* 0x000fe20003800200 */
[----:B------:R-:W-:Y:S01]  /*00f0*/  VIADDMNMX.U32 R2, R7, R6, R2, PT ;  /* 0x0000000607027246 */ /* 0x000fe20003800002 */
[----:B------:R-:W-:Y:S01]  /*0100*/  IMAD.MOV.U32 R6, RZ, RZ, RZ ;  /* 0x000000ffff067224 */ /* 0x000fe200078e00ff */
[----:B------:R-:W-:Y:S02]  /*0110*/  LEA.HI R3, R3, R0, RZ, 0x5 ;  /* 0x0000000003037211 */ /* 0x000fe400078f28ff */
[C---:B------:R-:W-:Y:S01]  /*0120*/  ISETP.GE.U32.AND P0, PT, R2.reuse, 0x3, PT ;  /* 0x000000030200780c */ /* 0x040fe20003f06070 */
[----:B------:R-:W-:Y:S01]  /*0130*/  VIADD R2, R2, 0x1 ;  /* 0x0000000102027836 */ /* 0x000fe20000000000 */
[----:B------:R-:W-:-:S02]  /*0140*/  SHF.R.U32.HI R3, RZ, 0x5, R3 ;  /* 0x00000005ff037819 */ /* 0x000fc40000011603 */
[----:B------:R-:W-:Y:S02]  /*0150*/  SHF.R.S32.HI R4, RZ, 0x1f, R5 ;  /* 0x0000001fff047819 */ /* 0x000fe40000011405 */
[----:B------:R-:W-:Y:S02]  /*0160*/  LOP3.LUT R0, R3, 0x1, RZ, 0xc0, !PT ;  /* 0x0000000103007812 */ /* 0x000fe400078ec0ff */
[----:B------:R-:W-:-:S03]  /*0170*/  LOP3.LUT R7, R2, 0x3, RZ, 0xc0, !PT ;  /* 0x0000000302077812 */ /* 0x000fc600078ec0ff */
[----:B------:R-:W-:Y:S02]  /*0180*/  VIADD R0, R0, 0x1 ;  /* 0x0000000100007836 */ /* 0x000fe40000000000 */
        /* <DEDUP_REMOVED lines=17> */
.L_x_17:
        /* <DEDUP_REMOVED lines=55> */
.L_x_16:
[----:B------:R-:W-:Y:S05]  /*0610*/  BSYNC.RECONVERGENT B2 ;  /* 0x0000000000027941 */ /* 0x000fea0003800200 */
.L_x_15:
        /* <DEDUP_REMOVED lines=34> */
.L_x_19:
[----:B------:R-:W-:Y:S05]  /*0840*/  BSYNC.RECONVERGENT B2 ;  /* 0x0000000000027941 */ /* 0x000fea0003800200 */
.L_x_18:
[----:B------:R-:W-:-:S13]  /*0850*/  ISETP.NE.OR P0, PT, R8, RZ, P0 ;  /* 0x000000ff0800720c */ /* 0x000fda0000705670 */
[----:B------:R-:W-:Y:S05]  /*0860*/  @!P0 BREAK.RELIABLE B0 ;  /* 0x0000000000008942 */ /* 0x000fea0003800100 */
[----:B------:R-:W-:Y:S05]  /*0870*/  @!P0 BRA `(.L_x_12) ;  /* 0x0000000000508947 */ /* 0x000fea0003800000 */
.L_x_14:
[----:B------:R-:W-:Y:S05]  /*0880*/  BSYNC.RELIABLE B0 ;  /* 0x0000000000007941 */ /* 0x000fea0003800100 */
.L_x_13:
        /* <DEDUP_REMOVED lines=19> */
.L_x_12:
[----:B------:R-:W-:Y:S05]  /*09c0*/  BSYNC.RECONVERGENT B1 ;  /* 0x0000000000017941 */ /* 0x000fea0003800200 */
.L_x_11:
        /* <DEDUP_REMOVED lines=9> */
.L_x_20:
        /* <DEDUP_REMOVED lines=11> */
.L_x_21:
        /* <DEDUP_REMOVED lines=15> */
.L_x_23:


//--------------------- .nv.shared.reserved.0     --------------------------
	.section	.nv.shared.reserved.0,"aw",@nobits
	.weak		__nv_reservedSMEM_offset_0_alias
	.size		__nv_reservedSMEM_offset_0_alias, 0, 64
	.other		__nv_reservedSMEM_offset_0_alias,@"STO_CUDA_RESERVED_SHARED STV_DEFAULT"
__nv_reservedSMEM_offset_0_alias:
	.zero		0
	.zero		64


//--------------------- .nv.constant0._Z10thread_runIiEvPT_ii --------------------------
	.section	.nv.constant0._Z10thread_runIiEvPT_ii,"a",@progbits
	.sectionflags	@""
	.align	4
.nv.constant0._Z10thread_runIiEvPT_ii:
	.zero		912


//--------------------- .nv.constant0._Z8wrap_runIiEvPT_ii --------------------------
	.section	.nv.constant0._Z8wrap_runIiEvPT_ii,"a",@progbits
	.sectionflags	@""
	.align	4
.nv.constant0._Z8wrap_runIiEvPT_ii:
	.zero		912


//--------------------- SYMBOLS --------------------------

	.type		.nv.reservedSmem.offset0,@object
	.size		.nv.reservedSmem.offset0,0x4
